//
// Generated by NVIDIA NVVM Compiler
//
// Compiler Build ID: CL-36424714
// Cuda compilation tools, release 13.0, V13.0.88
// Based on NVVM 20.0.0
//

.version 9.0
.target sm_100
.address_size 64

	// .globl	_Z9vectorAddPiS_S_i

.visible .entry _Z9vectorAddPiS_S_i(
	.param .u64 .ptr .align 1 _Z9vectorAddPiS_S_i_param_0,
	.param .u64 .ptr .align 1 _Z9vectorAddPiS_S_i_param_1,
	.param .u64 .ptr .align 1 _Z9vectorAddPiS_S_i_param_2,
	.param .u32 _Z9vectorAddPiS_S_i_param_3
)
{
	.reg .pred 	%p<2>;
	.reg .b32 	%r<9>;
	.reg .b64 	%rd<11>;

	ld.param.u64 	%rd1, [_Z9vectorAddPiS_S_i_param_0];
	ld.param.u64 	%rd2, [_Z9vectorAddPiS_S_i_param_1];
	ld.param.u64 	%rd3, [_Z9vectorAddPiS_S_i_param_2];
	ld.param.u32 	%r2, [_Z9vectorAddPiS_S_i_param_3];
	mov.u32 	%r3, %ctaid.x;
	mov.u32 	%r4, %ntid.x;
	mov.u32 	%r5, %tid.x;
	mad.lo.s32 	%r1, %r3, %r4, %r5;
	setp.ge.s32 	%p1, %r1, %r2;
	@%p1 bra 	$L__BB0_2;
	cvta.to.global.u64 	%rd4, %rd1;
	cvta.to.global.u64 	%rd5, %rd2;
	cvta.to.global.u64 	%rd6, %rd3;
	mul.wide.s32 	%rd7, %r1, 4;
	add.s64 	%rd8, %rd4, %rd7;
	ld.global.u32 	%r6, [%rd8];
	add.s64 	%rd9, %rd5, %rd7;
	ld.global.u32 	%r7, [%rd9];
	add.s32 	%r8, %r7, %r6;
	add.s64 	%rd10, %rd6, %rd7;
	st.global.u32 	[%rd10], %r8;
$L__BB0_2:
	ret;

}
	// .globl	_Z14matrixMultiplyPiS_S_iii
.visible .entry _Z14matrixMultiplyPiS_S_iii(
	.param .u64 .ptr .align 1 _Z14matrixMultiplyPiS_S_iii_param_0,
	.param .u64 .ptr .align 1 _Z14matrixMultiplyPiS_S_iii_param_1,
	.param .u64 .ptr .align 1 _Z14matrixMultiplyPiS_S_iii_param_2,
	.param .u32 _Z14matrixMultiplyPiS_S_iii_param_3,
	.param .u32 _Z14matrixMultiplyPiS_S_iii_param_4,
	.param .u32 _Z14matrixMultiplyPiS_S_iii_param_5
)
{
	.reg .pred 	%p<13>;
	.reg .b32 	%r<107>;
	.reg .b64 	%rd<53>;

	ld.param.u64 	%rd7, [_Z14matrixMultiplyPiS_S_iii_param_0];
	ld.param.u64 	%rd8, [_Z14matrixMultiplyPiS_S_iii_param_1];
	ld.param.u64 	%rd6, [_Z14matrixMultiplyPiS_S_iii_param_2];
	ld.param.u32 	%r32, [_Z14matrixMultiplyPiS_S_iii_param_3];
	ld.param.u32 	%r30, [_Z14matrixMultiplyPiS_S_iii_param_4];
	ld.param.u32 	%r31, [_Z14matrixMultiplyPiS_S_iii_param_5];
	cvta.to.global.u64 	%rd1, %rd8;
	cvta.to.global.u64 	%rd2, %rd7;
	mov.u32 	%r33, %ctaid.y;
	mov.u32 	%r34, %ntid.y;
	mov.u32 	%r35, %tid.y;
	mad.lo.s32 	%r1, %r33, %r34, %r35;
	mov.u32 	%r36, %ctaid.x;
	mov.u32 	%r37, %ntid.x;
	mov.u32 	%r38, %tid.x;
	mad.lo.s32 	%r2, %r36, %r37, %r38;
	setp.ge.s32 	%p1, %r1, %r32;
	setp.ge.s32 	%p2, %r2, %r31;
	or.pred  	%p3, %p1, %p2;
	@%p3 bra 	$L__BB1_14;
	setp.lt.s32 	%p4, %r30, 1;
	mov.b32 	%r106, 0;
	@%p4 bra 	$L__BB1_13;
	mul.lo.s32 	%r3, %r30, %r1;
	and.b32  	%r4, %r30, 7;
	setp.lt.u32 	%p5, %r30, 8;
	mov.b32 	%r101, 0;
	mov.u32 	%r106, %r101;
	@%p5 bra 	$L__BB1_5;
	and.b32  	%r101, %r30, 2147483640;
	neg.s32 	%r95, %r101;
	shl.b32 	%r7, %r31, 3;
	mul.wide.u32 	%rd9, %r3, 4;
	add.s64 	%rd10, %rd9, %rd2;
	add.s64 	%rd52, %rd10, 16;
	mov.b32 	%r106, 0;
	mul.wide.s32 	%rd13, %r31, 4;
	mov.u32 	%r94, %r2;
$L__BB1_4:
	.pragma "nounroll";
	ld.global.u32 	%r43, [%rd52+-16];
	mul.wide.s32 	%rd11, %r94, 4;
	add.s64 	%rd12, %rd1, %rd11;
	ld.global.u32 	%r44, [%rd12];
	mad.lo.s32 	%r45, %r44, %r43, %r106;
	ld.global.u32 	%r46, [%rd52+-12];
	add.s64 	%rd14, %rd12, %rd13;
	ld.global.u32 	%r47, [%rd14];
	mad.lo.s32 	%r48, %r47, %r46, %r45;
	ld.global.u32 	%r49, [%rd52+-8];
	add.s64 	%rd15, %rd14, %rd13;
	ld.global.u32 	%r50, [%rd15];
	mad.lo.s32 	%r51, %r50, %r49, %r48;
	ld.global.u32 	%r52, [%rd52+-4];
	add.s64 	%rd16, %rd15, %rd13;
	ld.global.u32 	%r53, [%rd16];
	mad.lo.s32 	%r54, %r53, %r52, %r51;
	ld.global.u32 	%r55, [%rd52];
	add.s64 	%rd17, %rd16, %rd13;
	ld.global.u32 	%r56, [%rd17];
	mad.lo.s32 	%r57, %r56, %r55, %r54;
	ld.global.u32 	%r58, [%rd52+4];
	add.s64 	%rd18, %rd17, %rd13;
	ld.global.u32 	%r59, [%rd18];
	mad.lo.s32 	%r60, %r59, %r58, %r57;
	ld.global.u32 	%r61, [%rd52+8];
	add.s64 	%rd19, %rd18, %rd13;
	ld.global.u32 	%r62, [%rd19];
	mad.lo.s32 	%r63, %r62, %r61, %r60;
	ld.global.u32 	%r64, [%rd52+12];
	add.s64 	%rd20, %rd19, %rd13;
	ld.global.u32 	%r65, [%rd20];
	mad.lo.s32 	%r106, %r65, %r64, %r63;
	add.s32 	%r95, %r95, 8;
	add.s32 	%r94, %r94, %r7;
	add.s64 	%rd52, %rd52, 32;
	setp.ne.s32 	%p6, %r95, 0;
	@%p6 bra 	$L__BB1_4;
$L__BB1_5:
	setp.eq.s32 	%p7, %r4, 0;
	@%p7 bra 	$L__BB1_13;
	and.b32  	%r17, %r30, 3;
	setp.lt.u32 	%p8, %r4, 4;
	@%p8 bra 	$L__BB1_8;
	add.s32 	%r67, %r101, %r3;
	mul.wide.u32 	%rd21, %r67, 4;
	add.s64 	%rd22, %rd2, %rd21;
	ld.global.u32 	%r68, [%rd22];
	mad.lo.s32 	%r69, %r101, %r31, %r2;
	mul.wide.s32 	%rd23, %r69, 4;
	add.s64 	%rd24, %rd1, %rd23;
	ld.global.u32 	%r70, [%rd24];
	mad.lo.s32 	%r71, %r70, %r68, %r106;
	cvt.u64.u32 	%rd25, %r3;
	cvt.u64.u32 	%rd26, %r101;
	add.s64 	%rd27, %rd26, %rd25;
	shl.b64 	%rd28, %rd27, 2;
	add.s64 	%rd29, %rd2, %rd28;
	ld.global.u32 	%r72, [%rd29+4];
	mul.wide.s32 	%rd30, %r31, 4;
	add.s64 	%rd31, %rd24, %rd30;
	ld.global.u32 	%r73, [%rd31];
	mad.lo.s32 	%r74, %r73, %r72, %r71;
	ld.global.u32 	%r75, [%rd29+8];
	add.s64 	%rd32, %rd31, %rd30;
	ld.global.u32 	%r76, [%rd32];
	mad.lo.s32 	%r77, %r76, %r75, %r74;
	ld.global.u32 	%r78, [%rd29+12];
	add.s64 	%rd33, %rd32, %rd30;
	ld.global.u32 	%r79, [%rd33];
	mad.lo.s32 	%r106, %r79, %r78, %r77;
	add.s32 	%r101, %r101, 4;
$L__BB1_8:
	setp.eq.s32 	%p9, %r17, 0;
	@%p9 bra 	$L__BB1_13;
	setp.eq.s32 	%p10, %r17, 1;
	@%p10 bra 	$L__BB1_11;
	add.s32 	%r81, %r101, %r3;
	mul.wide.u32 	%rd34, %r81, 4;
	add.s64 	%rd35, %rd2, %rd34;
	ld.global.u32 	%r82, [%rd35];
	mad.lo.s32 	%r83, %r101, %r31, %r2;
	mul.wide.s32 	%rd36, %r83, 4;
	add.s64 	%rd37, %rd1, %rd36;
	ld.global.u32 	%r84, [%rd37];
	mad.lo.s32 	%r85, %r84, %r82, %r106;
	cvt.u64.u32 	%rd38, %r3;
	cvt.u64.u32 	%rd39, %r101;
	add.s64 	%rd40, %rd39, %rd38;
	shl.b64 	%rd41, %rd40, 2;
	add.s64 	%rd42, %rd2, %rd41;
	ld.global.u32 	%r86, [%rd42+4];
	mul.wide.s32 	%rd43, %r31, 4;
	add.s64 	%rd44, %rd37, %rd43;
	ld.global.u32 	%r87, [%rd44];
	mad.lo.s32 	%r106, %r87, %r86, %r85;
	add.s32 	%r101, %r101, 2;
$L__BB1_11:
	and.b32  	%r88, %r30, 1;
	setp.eq.b32 	%p11, %r88, 1;
	not.pred 	%p12, %p11;
	@%p12 bra 	$L__BB1_13;
	add.s32 	%r89, %r101, %r3;
	mul.wide.u32 	%rd45, %r89, 4;
	add.s64 	%rd46, %rd2, %rd45;
	ld.global.u32 	%r90, [%rd46];
	mad.lo.s32 	%r91, %r101, %r31, %r2;
	mul.wide.s32 	%rd47, %r91, 4;
	add.s64 	%rd48, %rd1, %rd47;
	ld.global.u32 	%r92, [%rd48];
	mad.lo.s32 	%r106, %r92, %r90, %r106;
$L__BB1_13:
	mad.lo.s32 	%r93, %r31, %r1, %r2;
	cvta.to.global.u64 	%rd49, %rd6;
	mul.wide.s32 	%rd50, %r93, 4;
	add.s64 	%rd51, %rd49, %rd50;
	st.global.u32 	[%rd51], %r106;
$L__BB1_14:
	ret;

}


// ===== COMPILED SASS (sm_100) =====

	.target	sm_100

	.elftype	@"ET_EXEC"


//--------------------- .note.nv.tkinfo           --------------------------
	.section	.note.nv.tkinfo,"",@"SHT_NOTE"
	.sectionflags	@"SHF_NOTE_NV_TKINFO"
	.tkinfo
        /*0018*/ 	.word	0x00000002
        /*0030*/ 	.string	""
        /*0030*/ 	.string	"ptxas"
        /*0030*/ 	.string	"Cuda compilation tools, release 13.0, V13.0.88"
        /*0030*/ 	.string	"Build cuda_13.0.r13.0/compiler.36424714_0"
        /*0030*/ 	.string	"-arch sm_100 -m 64 "



//--------------------- .note.nv.cuinfo           --------------------------
	.section	.note.nv.cuinfo,"",@"SHT_NOTE"
	.sectionflags	@"SHF_NOTE_NV_CUINFO"
        /*0018*/ 	.short	0x0002
        /*001a*/ 	.short	0x0064
        /*001c*/ 	.short	0x0082
	.zero		2


//--------------------- .nv.info                  --------------------------
	.section	.nv.info,"",@"SHT_CUDA_INFO"
	.align	4


	//----- nvinfo : EIATTR_REGCOUNT
	.align		4
        /*0000*/ 	.byte	0x04, 0x2f
        /*0002*/ 	.short	(.L_1 - .L_0)
	.align		4
.L_0:
        /*0004*/ 	.word	index@(_Z9vectorAddPiS_S_i)
        /*0008*/ 	.word	0x0000000c


	//----- nvinfo : EIATTR_FRAME_SIZE
	.align		4
.L_1:
        /*000c*/ 	.byte	0x04, 0x11
        /*000e*/ 	.short	(.L_3 - .L_2)
	.align		4
.L_2:
        /*0010*/ 	.word	index@(_Z9vectorAddPiS_S_i)
        /*0014*/ 	.word	0x00000000


	//----- nvinfo : EIATTR_REGCOUNT
	.align		4
.L_3:
        /*0018*/ 	.byte	0x04, 0x2f
        /*001a*/ 	.short	(.L_5 - .L_4)
	.align		4
.L_4:
        /*001c*/ 	.word	index@(_Z14matrixMultiplyPiS_S_iii)
        /*0020*/ 	.word	0x00000020


	//----- nvinfo : EIATTR_FRAME_SIZE
	.align		4
.L_5:
        /*0024*/ 	.byte	0x04, 0x11
        /*0026*/ 	.short	(.L_7 - .L_6)
	.align		4
.L_6:
        /*0028*/ 	.word	index@(_Z14matrixMultiplyPiS_S_iii)
        /*002c*/ 	.word	0x00000000


	//----- nvinfo : EIATTR_MIN_STACK_SIZE
	.align		4
.L_7:
        /*0030*/ 	.byte	0x04, 0x12
        /*0032*/ 	.short	(.L_9 - .L_8)
	.align		4
.L_8:
        /*0034*/ 	.word	index@(_Z14matrixMultiplyPiS_S_iii)
        /*0038*/ 	.word	0x00000000


	//----- nvinfo : EIATTR_MIN_STACK_SIZE
	.align		4
.L_9:
        /*003c*/ 	.byte	0x04, 0x12
        /*003e*/ 	.short	(.L_11 - .L_10)
	.align		4
.L_10:
        /*0040*/ 	.word	index@(_Z9vectorAddPiS_S_i)
        /*0044*/ 	.word	0x00000000
.L_11:


//--------------------- .nv.compat                --------------------------
	.section	.nv.compat,"",@"SHT_CUDA_COMPAT_INFO"
	.align	4
        /*0000*/ 	.byte	0x02, 0x09, 0x00, 0x00, 0x02, 0x02, 0x01, 0x00, 0x02, 0x05, 0x05, 0x00, 0x03, 0x07, 0x01, 0x01
        /*0010*/ 	.byte	0x02, 0x03, 0x00, 0x00, 0x02, 0x06, 0x01, 0x00, 0x04, 0x0b, 0x08, 0x00, 0x09, 0x00, 0x00, 0x00
        /*0020*/ 	.byte	0x00, 0x00, 0x00, 0x00


//--------------------- .nv.info._Z14matrixMultiplyPiS_S_iii --------------------------
	.section	.nv.info._Z14matrixMultiplyPiS_S_iii,"",@"SHT_CUDA_INFO"
	.sectionflags	@""
	.align	4


	//----- nvinfo : EIATTR_CUDA_API_VERSION
	.align		4
        /*0000*/ 	.byte	0x04, 0x37
        /*0002*/ 	.short	(.L_13 - .L_12)
.L_12:
        /*0004*/ 	.word	0x00000082


	//----- nvinfo : EIATTR_KPARAM_INFO
	.align		4
.L_13:
        /*0008*/ 	.byte	0x04, 0x17
        /*000a*/ 	.short	(.L_15 - .L_14)
.L_14:
        /*000c*/ 	.word	0x00000000
        /*0010*/ 	.short	0x0005
        /*0012*/ 	.short	0x0020
        /*0014*/ 	.byte	0x00, 0xf0, 0x11, 0x00


	//----- nvinfo : EIATTR_KPARAM_INFO
	.align		4
.L_15:
        /*0018*/ 	.byte	0x04, 0x17
        /*001a*/ 	.short	(.L_17 - .L_16)
.L_16:
        /*001c*/ 	.word	0x00000000
        /*0020*/ 	.short	0x0004
        /*0022*/ 	.short	0x001c
        /*0024*/ 	.byte	0x00, 0xf0, 0x11, 0x00


	//----- nvinfo : EIATTR_KPARAM_INFO
	.align		4
.L_17:
        /*0028*/ 	.byte	0x04, 0x17
        /*002a*/ 	.short	(.L_19 - .L_18)
.L_18:
        /*002c*/ 	.word	0x00000000
        /*0030*/ 	.short	0x0003
        /*0032*/ 	.short	0x0018
        /*0034*/ 	.byte	0x00, 0xf0, 0x11, 0x00


	//----- nvinfo : EIATTR_KPARAM_INFO
	.align		4
.L_19:
        /*0038*/ 	.byte	0x04, 0x17
        /*003a*/ 	.short	(.L_21 - .L_20)
.L_20:
        /*003c*/ 	.word	0x00000000
        /*0040*/ 	.short	0x0002
        /*0042*/ 	.short	0x0010
        /*0044*/ 	.byte	0x00, 0xf5, 0x21, 0x00


	//----- nvinfo : EIATTR_KPARAM_INFO
	.align		4
.L_21:
        /*0048*/ 	.byte	0x04, 0x17
        /*004a*/ 	.short	(.L_23 - .L_22)
.L_22:
        /*004c*/ 	.word	0x00000000
        /*0050*/ 	.short	0x0001
        /*0052*/ 	.short	0x0008
        /*0054*/ 	.byte	0x00, 0xf5, 0x21, 0x00


	//----- nvinfo : EIATTR_KPARAM_INFO
	.align		4
.L_23:
        /*0058*/ 	.byte	0x04, 0x17
        /*005a*/ 	.short	(.L_25 - .L_24)
.L_24:
        /*005c*/ 	.word	0x00000000
        /*0060*/ 	.short	0x0000
        /*0062*/ 	.short	0x0000
        /*0064*/ 	.byte	0x00, 0xf5, 0x21, 0x00


	//----- nvinfo : EIATTR_SPARSE_MMA_MASK
	.align		4
.L_25:
        /*0068*/ 	.byte	0x03, 0x50
        /*006a*/ 	.short	0x0000


	//----- nvinfo : EIATTR_MAXREG_COUNT
	.align		4
        /*006c*/ 	.byte	0x03, 0x1b
        /*006e*/ 	.short	0x00ff


	//----- nvinfo : EIATTR_MERCURY_ISA_VERSION
	.align		4
        /*0070*/ 	.byte	0x03, 0x5f
        /*0072*/ 	.short	0x0101


	//----- nvinfo : EIATTR_VRC_CTA_INIT_COUNT
	.align		4
        /*0074*/ 	.byte	0x02, 0x4a
	.zero		1
	.zero		1


	//----- nvinfo : EIATTR_EXIT_INSTR_OFFSETS
	.align		4
        /*0078*/ 	.byte	0x04, 0x1c
        /*007a*/ 	.short	(.L_27 - .L_26)


	//   ....[0]....
.L_26:
        /*007c*/ 	.word	0x000000d0


	//   ....[1]....
        /*0080*/ 	.word	0x000008e0


	//----- nvinfo : EIATTR_CBANK_PARAM_SIZE
	.align		4
.L_27:
        /*0084*/ 	.byte	0x03, 0x19
        /*0086*/ 	.short	0x0024


	//----- nvinfo : EIATTR_PARAM_CBANK
	.align		4
        /*0088*/ 	.byte	0x04, 0x0a
        /*008a*/ 	.short	(.L_29 - .L_28)
	.align		4
.L_28:
        /*008c*/ 	.word	index@(.nv.constant0._Z14matrixMultiplyPiS_S_iii)
        /*0090*/ 	.short	0x0380
        /*0092*/ 	.short	0x0024


	//----- nvinfo : EIATTR_SW_WAR
	.align		4
.L_29:
        /*0094*/ 	.byte	0x04, 0x36
        /*0096*/ 	.short	(.L_31 - .L_30)
.L_30:
        /*0098*/ 	.word	0x00000008
.L_31:


//--------------------- .nv.info._Z9vectorAddPiS_S_i --------------------------
	.section	.nv.info._Z9vectorAddPiS_S_i,"",@"SHT_CUDA_INFO"
	.sectionflags	@""
	.align	4


	//----- nvinfo : EIATTR_CUDA_API_VERSION
	.align		4
        /*0000*/ 	.byte	0x04, 0x37
        /*0002*/ 	.short	(.L_33 - .L_32)
.L_32:
        /*0004*/ 	.word	0x00000082


	//----- nvinfo : EIATTR_KPARAM_INFO
	.align		4
.L_33:
        /*0008*/ 	.byte	0x04, 0x17
        /*000a*/ 	.short	(.L_35 - .L_34)
.L_34:
        /*000c*/ 	.word	0x00000000
        /*0010*/ 	.short	0x0003
        /*0012*/ 	.short	0x0018
        /*0014*/ 	.byte	0x00, 0xf0, 0x11, 0x00


	//----- nvinfo : EIATTR_KPARAM_INFO
	.align		4
.L_35:
        /*0018*/ 	.byte	0x04, 0x17
        /*001a*/ 	.short	(.L_37 - .L_36)
.L_36:
        /*001c*/ 	.word	0x00000000
        /*0020*/ 	.short	0x0002
        /*0022*/ 	.short	0x0010
        /*0024*/ 	.byte	0x00, 0xf5, 0x21, 0x00


	//----- nvinfo : EIATTR_KPARAM_INFO
	.align		4
.L_37:
        /*0028*/ 	.byte	0x04, 0x17
        /*002a*/ 	.short	(.L_39 - .L_38)
.L_38:
        /*002c*/ 	.word	0x00000000
        /*0030*/ 	.short	0x0001
        /*0032*/ 	.short	0x0008
        /*0034*/ 	.byte	0x00, 0xf5, 0x21, 0x00


	//----- nvinfo : EIATTR_KPARAM_INFO
	.align		4
.L_39:
        /*0038*/ 	.byte	0x04, 0x17
        /*003a*/ 	.short	(.L_41 - .L_40)
.L_40:
        /*003c*/ 	.word	0x00000000
        /*0040*/ 	.short	0x0000
        /*0042*/ 	.short	0x0000
        /*0044*/ 	.byte	0x00, 0xf5, 0x21, 0x00


	//----- nvinfo : EIATTR_SPARSE_MMA_MASK
	.align		4
.L_41:
        /*0048*/ 	.byte	0x03, 0x50
        /*004a*/ 	.short	0x0000


	//----- nvinfo : EIATTR_MAXREG_COUNT
	.align		4
        /*004c*/ 	.byte	0x03, 0x1b
        /*004e*/ 	.short	0x00ff


	//----- nvinfo : EIATTR_MERCURY_ISA_VERSION
	.align		4
        /*0050*/ 	.byte	0x03, 0x5f
        /*0052*/ 	.short	0x0101


	//----- nvinfo : EIATTR_VRC_CTA_INIT_COUNT
	.align		4
        /*0054*/ 	.byte	0x02, 0x4a
	.zero		1
	.zero		1


	//----- nvinfo : EIATTR_EXIT_INSTR_OFFSETS
	.align		4
        /*0058*/ 	.byte	0x04, 0x1c
        /*005a*/ 	.short	(.L_43 - .L_42)


	//   ....[0]....
.L_42:
        /*005c*/ 	.word	0x00000070


	//   ....[1]....
        /*0060*/ 	.word	0x00000130


	//----- nvinfo : EIATTR_CBANK_PARAM_SIZE
	.align		4
.L_43:
        /*0064*/ 	.byte	0x03, 0x19
        /*0066*/ 	.short	0x001c


	//----- nvinfo : EIATTR_PARAM_CBANK
	.align		4
        /*0068*/ 	.byte	0x04, 0x0a
        /*006a*/ 	.short	(.L_45 - .L_44)
	.align		4
.L_44:
        /*006c*/ 	.word	index@(.nv.constant0._Z9vectorAddPiS_S_i)
        /*0070*/ 	.short	0x0380
        /*0072*/ 	.short	0x001c


	//----- nvinfo : EIATTR_SW_WAR
	.align		4
.L_45:
        /*0074*/ 	.byte	0x04, 0x36
        /*0076*/ 	.short	(.L_47 - .L_46)
.L_46:
        /*0078*/ 	.word	0x00000008
.L_47:


//--------------------- .nv.callgraph             --------------------------
	.section	.nv.callgraph,"",@"SHT_CUDA_CALLGRAPH"
	.align	4
	.sectionentsize	8
	.align		4
        /*0000*/ 	.word	0x00000000
	.align		4
        /*0004*/ 	.word	0xffffffff
	.align		4
        /*0008*/ 	.word	0x00000000
	.align		4
        /*000c*/ 	.word	0xfffffffe
	.align		4
        /*0010*/ 	.word	0x00000000
	.align		4
        /*0014*/ 	.word	0xfffffffd
	.align		4
        /*0018*/ 	.word	0x00000000
	.align		4
        /*001c*/ 	.word	0xfffffffc


//--------------------- .text._Z14matrixMultiplyPiS_S_iii --------------------------
	.section	.text._Z14matrixMultiplyPiS_S_iii,"ax",@progbits
	.align	128
        .global         _Z14matrixMultiplyPiS_S_iii
        .type           _Z14matrixMultiplyPiS_S_iii,@function
        .size           _Z14matrixMultiplyPiS_S_iii,(.L_x_6 - _Z14matrixMultiplyPiS_S_iii)
        .other          _Z14matrixMultiplyPiS_S_iii,@"STO_CUDA_ENTRY STV_DEFAULT"
_Z14matrixMultiplyPiS_S_iii:
.text._Z14matrixMultiplyPiS_S_iii:
[----:B------:R-:W-:Y:S01]  /*0000*/  LDC R1, c[0x0][0x37c] ;  /* 0x0000df00ff017b82 */ /* 0x000fe20000000800 */
[----:B------:R-:W0:Y:S07]  /*0010*/  S2R R5, SR_TID.X ;  /* 0x0000000000057919 */ /* 0x000e2e0000002100 */
[----:B------:R-:W1:Y:S01]  /*0020*/  LDC R16, c[0x0][0x364] ;  /* 0x0000d900ff107b82 */ /* 0x000e620000000800 */
[----:B------:R-:W2:Y:S01]  /*0030*/  LDCU UR6, c[0x0][0x398] ;  /* 0x00007300ff0677ac */ /* 0x000ea20008000800 */
[----:B------:R-:W1:Y:S06]  /*0040*/  S2R R3, SR_TID.Y ;  /* 0x0000000000037919 */ /* 0x000e6c0000002200 */
[----:B------:R-:W0:Y:S08]  /*0050*/  S2UR UR5, SR_CTAID.X ;  /* 0x00000000000579c3 */ /* 0x000e300000002500 */
[----:B------:R-:W0:Y:S08]  /*0060*/  LDC R0, c[0x0][0x360] ;  /* 0x0000d800ff007b82 */ /* 0x000e300000000800 */
[----:B------:R-:W1:Y:S08]  /*0070*/  S2UR UR4, SR_CTAID.Y ;  /* 0x00000000000479c3 */ /* 0x000e700000002600 */
[----:B------:R-:W3:Y:S01]  /*0080*/  LDC R17, c[0x0][0x3a0] ;  /* 0x0000e800ff117b82 */ /* 0x000ee20000000800 */
[----:B0-----:R-:W-:-:S02]  /*0090*/  IMAD R0, R0, UR5, R5 ;  /* 0x0000000500007c24 */ /* 0x001fc4000f8e0205 */
[----:B-1----:R-:W-:-:S03]  /*00a0*/  IMAD R16, R16, UR4, R3 ;  /* 0x0000000410107c24 */ /* 0x002fc6000f8e0203 */
[----:B---3--:R-:W-:-:S04]  /*00b0*/  ISETP.GE.AND P0, PT, R0, R17, PT ;  /* 0x000000110000720c */ /* 0x008fc80003f06270 */
[----:B--2---:R-:W-:-:S13]  /*00c0*/  ISETP.GE.OR P0, PT, R16, UR6, P0 ;  /* 0x0000000610007c0c */ /* 0x004fda0008706670 */
[----:B------:R-:W-:Y:S05]  /*00d0*/  @P0 EXIT ;  /* 0x000000000000094d */ /* 0x000fea0003800000 */
[----:B------:R-:W0:Y:S01]  /*00e0*/  LDC R19, c[0x0][0x39c] ;  /* 0x0000e700ff137b82 */ /* 0x000e220000000800 */
[----:B------:R-:W1:Y:S01]  /*00f0*/  LDCU.64 UR4, c[0x0][0x358] ;  /* 0x00006b00ff0477ac */ /* 0x000e620008000a00 */
[----:B------:R-:W-:Y:S01]  /*0100*/  HFMA2 R24, -RZ, RZ, 0, 0 ;  /* 0x00000000ff187431 */ /* 0x000fe200000001ff */
[----:B0-----:R-:W-:-:S13]  /*0110*/  ISETP.GE.AND P0, PT, R19, 0x1, PT ;  /* 0x000000011300780c */ /* 0x001fda0003f06270 */
[----:B-1----:R-:W-:Y:S05]  /*0120*/  @!P0 BRA `(.L_x_0) ;  /* 0x0000000400dc8947 */ /* 0x002fea0003800000 */
[C---:B------:R-:W-:Y:S01]  /*0130*/  ISETP.GE.U32.AND P1, PT, R19.reuse, 0x8, PT ;  /* 0x000000081300780c */ /* 0x040fe20003f26070 */
[----:B------:R-:W-:Y:S01]  /*0140*/  IMAD R20, R16, R19, RZ ;  /* 0x0000001310147224 */ /* 0x000fe200078e02ff */
[----:B------:R-:W-:Y:S02]  /*0150*/  LOP3.LUT R27, R19, 0x7, RZ, 0xc0, !PT ;  /* 0x00000007131b7812 */ /* 0x000fe400078ec0ff */
[----:B------:R-:W-:Y:S02]  /*0160*/  MOV R21, RZ ;  /* 0x000000ff00157202 */ /* 0x000fe40000000f00 */
[----:B------:R-:W-:Y:S02]  /*0170*/  ISETP.NE.AND P0, PT, R27, RZ, PT ;  /* 0x000000ff1b00720c */ /* 0x000fe40003f05270 */
[----:B------:R-:W-:-:S05]  /*0180*/  MOV R24, RZ ;  /* 0x000000ff00187202 */ /* 0x000fca0000000f00 */
[----:B------:R-:W-:Y:S06]  /*0190*/  @!P1 BRA `(.L_x_1) ;  /* 0x0000000000c09947 */ /* 0x000fec0003800000 */
[----:B------:R-:W0:Y:S01]  /*01a0*/  LDC.64 R2, c[0x0][0x380] ;  /* 0x0000e000ff027b82 */ /* 0x000e220000000a00 */
[----:B------:R-:W-:Y:S02]  /*01b0*/  LOP3.LUT R21, R19, 0x7ffffff8, RZ, 0xc0, !PT ;  /* 0x7ffffff813157812 */ /* 0x000fe400078ec0ff */
[----:B------:R-:W-:Y:S02]  /*01c0*/  MOV R24, RZ ;  /* 0x000000ff00187202 */ /* 0x000fe40000000f00 */
[----:B------:R-:W-:Y:S02]  /*01d0*/  MOV R18, R0 ;  /* 0x0000000000127202 */ /* 0x000fe40000000f00 */
[----:B------:R-:W-:Y:S01]  /*01e0*/  IADD3 R22, PT, PT, -R21, RZ, RZ ;  /* 0x000000ff15167210 */ /* 0x000fe20007ffe1ff */
[----:B0-----:R-:W-:-:S03]  /*01f0*/  IMAD.WIDE.U32 R2, R20, 0x4, R2 ;  /* 0x0000000414027825 */ /* 0x001fc600078e0002 */
[----:B------:R-:W-:-:S04]  /*0200*/  IADD3 R4, P1, PT, R2, 0x10, RZ ;  /* 0x0000001002047810 */ /* 0x000fc80007f3e0ff */
[----:B------:R-:W-:-:S09]  /*0210*/  IADD3.X R3, PT, PT, RZ, R3, RZ, P1, !PT ;  /* 0x00000003ff037210 */ /* 0x000fd20000ffe4ff */
.L_x_2:
[----:B------:R-:W0:Y:S01]  /*0220*/  LDC.64 R14, c[0x0][0x388] ;  /* 0x0000e200ff0e7b82 */ /* 0x000e220000000a00 */
[----:B------:R-:W-:-:S05]  /*0230*/  MOV R2, R4 ;  /* 0x0000000400027202 */ /* 0x000fca0000000f00 */
[----:B------:R-:W2:Y:S04]  /*0240*/  LDG.E R25, desc[UR4][R2.64+-0x10] ;  /* 0xfffff00402197981 */ /* 0x000ea8000c1e1900 */
[----:B------:R-:W3:Y:S04]  /*0250*/  LDG.E R23, desc[UR4][R2.64+-0xc] ;  /* 0xfffff40402177981 */ /* 0x000ee8000c1e1900 */
[----:B------:R-:W4:Y:S04]  /*0260*/  LDG.E R29, desc[UR4][R2.64+-0x8] ;  /* 0xfffff804021d7981 */ /* 0x000f28000c1e1900 */
[----:B------:R-:W5:Y:S01]  /*0270*/  LDG.E R28, desc[UR4][R2.64+-0x4] ;  /* 0xfffffc04021c7981 */ /* 0x000f62000c1e1900 */
[----:B0-----:R-:W-:-:S05]  /*0280*/  IMAD.WIDE R14, R18, 0x4, R14 ;  /* 0x00000004120e7825 */ /* 0x001fca00078e020e */
[----:B------:R0:W2:Y:S01]  /*0290*/  LDG.E R26, desc[UR4][R14.64] ;  /* 0x000000040e1a7981 */ /* 0x0000a2000c1e1900 */
[----:B------:R-:W-:-:S04]  /*02a0*/  IMAD.WIDE R12, R17, 0x4, R14 ;  /* 0x00000004110c7825 */ /* 0x000fc800078e020e */
[C---:B------:R-:W-:Y:S02]  /*02b0*/  IMAD.WIDE R4, R17.reuse, 0x4, R12 ;  /* 0x0000000411047825 */ /* 0x040fe400078e020c */
[----:B------:R-:W3:Y:S02]  /*02c0*/  LDG.E R12, desc[UR4][R12.64] ;  /* 0x000000040c0c7981 */ /* 0x000ee4000c1e1900 */
[C---:B------:R-:W-:Y:S02]  /*02d0*/  IMAD.WIDE R8, R17.reuse, 0x4, R4 ;  /* 0x0000000411087825 */ /* 0x040fe400078e0204 */
[----:B------:R-:W4:Y:S02]  /*02e0*/  LDG.E R4, desc[UR4][R4.64] ;  /* 0x0000000404047981 */ /* 0x000f24000c1e1900 */
[C---:B------:R-:W-:Y:S02]  /*02f0*/  IMAD.WIDE R6, R17.reuse, 0x4, R8 ;  /* 0x0000000411067825 */ /* 0x040fe400078e0208 */
[----:B------:R-:W5:Y:S02]  /*0300*/  LDG.E R8, desc[UR4][R8.64] ;  /* 0x0000000408087981 */ /* 0x000f64000c1e1900 */
[----:B------:R-:W-:-:S02]  /*0310*/  IMAD.WIDE R10, R17, 0x4, R6 ;  /* 0x00000004110a7825 */ /* 0x000fc400078e0206 */
[----:B------:R-:W5:Y:S04]  /*0320*/  LDG.E R5, desc[UR4][R2.64] ;  /* 0x0000000402057981 */ /* 0x000f68000c1e1900 */
[----:B------:R-:W5:Y:S01]  /*0330*/  LDG.E R6, desc[UR4][R6.64] ;  /* 0x0000000406067981 */ /* 0x000f62000c1e1900 */
[----:B0-----:R-:W-:-:S03]  /*0340*/  IMAD.WIDE R14, R17, 0x4, R10 ;  /* 0x00000004110e7825 */ /* 0x001fc600078e020a */
[----:B------:R-:W5:Y:S04]  /*0350*/  LDG.E R10, desc[UR4][R10.64] ;  /* 0x000000040a0a7981 */ /* 0x000f68000c1e1900 */
[----:B------:R-:W5:Y:S04]  /*0360*/  LDG.E R13, desc[UR4][R14.64] ;  /* 0x000000040e0d7981 */ /* 0x000f68000c1e1900 */
[----:B------:R-:W5:Y:S04]  /*0370*/  LDG.E R7, desc[UR4][R2.64+0x4] ;  /* 0x0000040402077981 */ /* 0x000f68000c1e1900 */
[----:B------:R-:W5:Y:S01]  /*0380*/  LDG.E R9, desc[UR4][R2.64+0xc] ;  /* 0x00000c0402097981 */ /* 0x000f62000c1e1900 */
[----:B--2---:R-:W-:-:S02]  /*0390*/  IMAD R26, R25, R26, R24 ;  /* 0x0000001a191a7224 */ /* 0x004fc400078e0218 */
[----:B------:R-:W-:Y:S02]  /*03a0*/  IMAD.WIDE R24, R17, 0x4, R14 ;  /* 0x0000000411187825 */ /* 0x000fe400078e020e */
[----:B------:R0:W2:Y:S04]  /*03b0*/  LDG.E R14, desc[UR4][R2.64+0x8] ;  /* 0x00000804020e7981 */ /* 0x0000a8000c1e1900 */
[----:B------:R-:W2:Y:S01]  /*03c0*/  LDG.E R24, desc[UR4][R24.64] ;  /* 0x0000000418187981 */ /* 0x000ea2000c1e1900 */
[----:B---3--:R-:W-:Y:S01]  /*03d0*/  IMAD R12, R23, R12, R26 ;  /* 0x0000000c170c7224 */ /* 0x008fe200078e021a */
[----:B------:R-:W-:-:S03]  /*03e0*/  IADD3 R22, PT, PT, R22, 0x8, RZ ;  /* 0x0000000816167810 */ /* 0x000fc60007ffe0ff */
[----:B----4-:R-:W-:Y:S01]  /*03f0*/  IMAD R29, R29, R4, R12 ;  /* 0x000000041d1d7224 */ /* 0x010fe200078e020c */
[----:B------:R-:W-:-:S03]  /*0400*/  ISETP.NE.AND P1, PT, R22, RZ, PT ;  /* 0x000000ff1600720c */ /* 0x000fc60003f25270 */
[----:B-----5:R-:W-:Y:S01]  /*0410*/  IMAD R8, R28, R8, R29 ;  /* 0x000000081c087224 */ /* 0x020fe200078e021d */
[----:B------:R-:W-:-:S03]  /*0420*/  IADD3 R4, P2, PT, R2, 0x20, RZ ;  /* 0x0000002002047810 */ /* 0x000fc60007f5e0ff */
[----:B------:R-:W-:Y:S01]  /*0430*/  IMAD R5, R5, R6, R8 ;  /* 0x0000000605057224 */ /* 0x000fe200078e0208 */
[----:B0-----:R-:W-:Y:S02]  /*0440*/  IADD3.X R3, PT, PT, RZ, R3, RZ, P2, !PT ;  /* 0x00000003ff037210 */ /* 0x001fe400017fe4ff */
[----:B------:R-:W-:Y:S01]  /*0450*/  LEA R18, R17, R18, 0x3 ;  /* 0x0000001211127211 */ /* 0x000fe200078e18ff */
[----:B------:R-:W-:-:S04]  /*0460*/  IMAD R5, R7, R10, R5 ;  /* 0x0000000a07057224 */ /* 0x000fc800078e0205 */
[----:B--2---:R-:W-:-:S04]  /*0470*/  IMAD R5, R14, R13, R5 ;  /* 0x0000000d0e057224 */ /* 0x004fc800078e0205 */
[----:B------:R-:W-:Y:S01]  /*0480*/  IMAD R24, R9, R24, R5 ;  /* 0x0000001809187224 */ /* 0x000fe200078e0205 */
[----:B------:R-:W-:Y:S06]  /*0490*/  @P1 BRA `(.L_x_2) ;  /* 0xfffffffc00601947 */ /* 0x000fec000383ffff */
.L_x_1:
[----:B------:R-:W-:Y:S05]  /*04a0*/  @!P0 BRA `(.L_x_0) ;  /* 0x0000000000fc8947 */ /* 0x000fea0003800000 */
[----:B------:R-:W-:Y:S02]  /*04b0*/  ISETP.GE.U32.AND P1, PT, R27, 0x4, PT ;  /* 0x000000041b00780c */ /* 0x000fe40003f26070 */
[----:B------:R-:W-:-:S04]  /*04c0*/  LOP3.LUT R14, R19, 0x3, RZ, 0xc0, !PT ;  /* 0x00000003130e7812 */ /* 0x000fc800078ec0ff */
[----:B------:R-:W-:-:S07]  /*04d0*/  ISETP.NE.AND P0, PT, R14, RZ, PT ;  /* 0x000000ff0e00720c */ /* 0x000fce0003f05270 */
[----:B------:R-:W-:Y:S06]  /*04e0*/  @!P1 BRA `(.L_x_3) ;  /* 0x00000000006c9947 */ /* 0x000fec0003800000 */
[----:B------:R-:W0:Y:S01]  /*04f0*/  LDC.64 R4, c[0x0][0x388] ;  /* 0x0000e200ff047b82 */ /* 0x000e220000000a00 */
[----:B------:R-:W1:Y:S01]  /*0500*/  LDCU.64 UR6, c[0x0][0x380] ;  /* 0x00007000ff0677ac */ /* 0x000e620008000a00 */
[----:B------:R-:W-:Y:S01]  /*0510*/  IMAD R7, R21, R17, R0 ;  /* 0x0000001115077224 */ /* 0x000fe200078e0200 */
[CC--:B------:R-:W-:Y:S02]  /*0520*/  IADD3 R3, PT, PT, R20.reuse, R21.reuse, RZ ;  /* 0x0000001514037210 */ /* 0x0c0fe40007ffe0ff */
[----:B------:R-:W-:-:S03]  /*0530*/  IADD3 R8, P1, PT, R20, R21, RZ ;  /* 0x0000001514087210 */ /* 0x000fc60007f3e0ff */
[----:B------:R-:W2:Y:S01]  /*0540*/  LDC.64 R12, c[0x0][0x380] ;  /* 0x0000e000ff0c7b82 */ /* 0x000ea20000000a00 */
[----:B0-----:R-:W-:-:S04]  /*0550*/  IMAD.WIDE R4, R7, 0x4, R4 ;  /* 0x0000000407047825 */ /* 0x001fc800078e0204 */
[----:B------:R-:W-:Y:S02]  /*0560*/  IMAD.WIDE R6, R17, 0x4, R4 ;  /* 0x0000000411067825 */ /* 0x000fe400078e0204 */
[----:B------:R-:W3:Y:S02]  /*0570*/  LDG.E R4, desc[UR4][R4.64] ;  /* 0x0000000404047981 */ /* 0x000ee4000c1e1900 */
[----:B--2---:R-:W-:Y:S01]  /*0580*/  IMAD.WIDE.U32 R12, R3, 0x4, R12 ;  /* 0x00000004030c7825 */ /* 0x004fe200078e000c */
[----:B------:R-:W-:Y:S02]  /*0590*/  IADD3.X R3, PT, PT, RZ, RZ, RZ, P1, !PT ;  /* 0x000000ffff037210 */ /* 0x000fe40000ffe4ff */
[----:B-1----:R-:W-:-:S03]  /*05a0*/  LEA R2, P1, R8, UR6, 0x2 ;  /* 0x0000000608027c11 */ /* 0x002fc6000f8210ff */
[----:B------:R-:W3:Y:S01]  /*05b0*/  LDG.E R13, desc[UR4][R12.64] ;  /* 0x000000040c0d7981 */ /* 0x000ee2000c1e1900 */
[----:B------:R-:W-:Y:S01]  /*05c0*/  LEA.HI.X R3, R8, UR7, R3, 0x2, P1 ;  /* 0x0000000708037c11 */ /* 0x000fe200088f1403 */
[C---:B------:R-:W-:Y:S02]  /*05d0*/  IMAD.WIDE R8, R17.reuse, 0x4, R6 ;  /* 0x0000000411087825 */ /* 0x040fe400078e0206 */
[----:B------:R-:W2:Y:S04]  /*05e0*/  LDG.E R6, desc[UR4][R6.64] ;  /* 0x0000000406067981 */ /* 0x000ea8000c1e1900 */
[----:B------:R-:W2:Y:S01]  /*05f0*/  LDG.E R15, desc[UR4][R2.64+0x4] ;  /* 0x00000404020f7981 */ /* 0x000ea2000c1e1900 */
[----:B------:R-:W-:-:S03]  /*0600*/  IMAD.WIDE R10, R17, 0x4, R8 ;  /* 0x00000004110a7825 */ /* 0x000fc600078e0208 */
[----:B------:R-:W4:Y:S04]  /*0610*/  LDG.E R22, desc[UR4][R8.64] ;  /* 0x0000000408167981 */ /* 0x000f28000c1e1900 */
[----:B------:R-:W4:Y:S04]  /*0620*/  LDG.E R18, desc[UR4][R2.64+0x8] ;  /* 0x0000080402127981 */ /* 0x000f28000c1e1900 */
[----:B------:R-:W5:Y:S04]  /*0630*/  LDG.E R26, desc[UR4][R2.64+0xc] ;  /* 0x00000c04021a7981 */ /* 0x000f68000c1e1900 */
[----:B------:R-:W5:Y:S01]  /*0640*/  LDG.E R10, desc[UR4][R10.64] ;  /* 0x000000040a0a7981 */ /* 0x000f62000c1e1900 */
[----:B------:R-:W-:Y:S01]  /*0650*/  IADD3 R21, PT, PT, R21, 0x4, RZ ;  /* 0x0000000415157810 */ /* 0x000fe20007ffe0ff */
[----:B---3--:R-:W-:-:S04]  /*0660*/  IMAD R24, R13, R4, R24 ;  /* 0x000000040d187224 */ /* 0x008fc800078e0218 */
[----:B--2---:R-:W-:-:S04]  /*0670*/  IMAD R15, R15, R6, R24 ;  /* 0x000000060f0f7224 */ /* 0x004fc800078e0218 */
[----:B----4-:R-:W-:-:S04]  /*0680*/  IMAD R15, R18, R22, R15 ;  /* 0x00000016120f7224 */ /* 0x010fc800078e020f */
[----:B-----5:R-:W-:-:S07]  /*0690*/  IMAD R24, R26, R10, R15 ;  /* 0x0000000a1a187224 */ /* 0x020fce00078e020f */
.L_x_3:
[----:B------:R-:W-:Y:S05]  /*06a0*/  @!P0 BRA `(.L_x_0) ;  /* 0x00000000007c8947 */ /* 0x000fea0003800000 */
[----:B------:R-:W-:Y:S01]  /*06b0*/  ISETP.NE.AND P1, PT, R14, 0x1, PT ;  /* 0x000000010e00780c */ /* 0x000fe20003f25270 */
[----:B------:R-:W0:Y:S01]  /*06c0*/  LDC.64 R10, c[0x0][0x380] ;  /* 0x0000e000ff0a7b82 */ /* 0x000e220000000a00 */
[----:B------:R-:W-:-:S04]  /*06d0*/  LOP3.LUT R19, R19, 0x1, RZ, 0xc0, !PT ;  /* 0x0000000113137812 */ /* 0x000fc800078ec0ff */
[----:B------:R-:W-:-:S03]  /*06e0*/  ISETP.NE.U32.AND P0, PT, R19, 0x1, PT ;  /* 0x000000011300780c */ /* 0x000fc60003f05070 */
[----:B------:R-:W1:Y:S04]  /*06f0*/  LDC.64 R8, c[0x0][0x388] ;  /* 0x0000e200ff087b82 */ /* 0x000e680000000a00 */
[CC--:B------:R-:W-:Y:S02]  /*0700*/  @P1 IADD3 R13, PT, PT, R20.reuse, R21.reuse, RZ ;  /* 0x00000015140d1210 */ /* 0x0c0fe40007ffe0ff */
[----:B------:R-:W-:Y:S02]  /*0710*/  @P1 IADD3 R12, P2, PT, R20, R21, RZ ;  /* 0x00000015140c1210 */ /* 0x000fe40007f5e0ff */
[----:B------:R-:W2:Y:S02]  /*0720*/  @P1 LDC.64 R2, c[0x0][0x380] ;  /* 0x0000e000ff021b82 */ /* 0x000ea40000000a00 */
[----:B------:R-:W-:-:S06]  /*0730*/  @P1 IADD3.X R14, PT, PT, RZ, RZ, RZ, P2, !PT ;  /* 0x000000ffff0e1210 */ /* 0x000fcc00017fe4ff */
[----:B------:R-:W3:Y:S01]  /*0740*/  LDC.64 R4, c[0x0][0x380] ;  /* 0x0000e000ff047b82 */ /* 0x000ee20000000a00 */
[----:B0-----:R-:W-:-:S04]  /*0750*/  @P1 IMAD.WIDE.U32 R10, R13, 0x4, R10 ;  /* 0x000000040d0a1825 */ /* 0x001fc800078e000a */
[C---:B------:R-:W-:Y:S01]  /*0760*/  @P1 IMAD R13, R21.reuse, R17, R0 ;  /* 0x00000011150d1224 */ /* 0x040fe200078e0200 */
[----:B------:R-:W-:Y:S01]  /*0770*/  @P1 IADD3 R21, PT, PT, R21, 0x2, RZ ;  /* 0x0000000215151810 */ /* 0x000fe20007ffe0ff */
[----:B------:R-:W4:Y:S01]  /*0780*/  @P1 LDG.E R11, desc[UR4][R10.64] ;  /* 0x000000040a0b1981 */ /* 0x000f22000c1e1900 */
[----:B------:R-:W0:Y:S01]  /*0790*/  LDC.64 R6, c[0x0][0x388] ;  /* 0x0000e200ff067b82 */ /* 0x000e220000000a00 */
[----:B-1----:R-:W-:Y:S01]  /*07a0*/  @P1 IMAD.WIDE R8, R13, 0x4, R8 ;  /* 0x000000040d081825 */ /* 0x002fe200078e0208 */
[----:B------:R-:W-:Y:S02]  /*07b0*/  @!P0 IADD3 R15, PT, PT, R20, R21, RZ ;  /* 0x00000015140f8210 */ /* 0x000fe40007ffe0ff */
[----:B--2---:R-:W-:Y:S01]  /*07c0*/  @P1 LEA R2, P2, R12, R2, 0x2 ;  /* 0x000000020c021211 */ /* 0x004fe200078410ff */
[----:B------:R-:W-:-:S03]  /*07d0*/  @!P0 IMAD R21, R21, R17, R0 ;  /* 0x0000001115158224 */ /* 0x000fc600078e0200 */
[----:B------:R-:W-:Y:S01]  /*07e0*/  @P1 LEA.HI.X R3, R12, R3, R14, 0x2, P2 ;  /* 0x000000030c031211 */ /* 0x000fe200010f140e */
[----:B------:R-:W-:Y:S01]  /*07f0*/  @P1 IMAD.WIDE R12, R17, 0x4, R8 ;  /* 0x00000004110c1825 */ /* 0x000fe200078e0208 */
[----:B------:R-:W4:Y:S03]  /*0800*/  @P1 LDG.E R14, desc[UR4][R8.64] ;  /* 0x00000004080e1981 */ /* 0x000f26000c1e1900 */
[----:B---3--:R-:W-:Y:S01]  /*0810*/  @!P0 IMAD.WIDE.U32 R4, R15, 0x4, R4 ;  /* 0x000000040f048825 */ /* 0x008fe200078e0004 */
[----:B------:R-:W2:Y:S04]  /*0820*/  @P1 LDG.E R2, desc[UR4][R2.64+0x4] ;  /* 0x0000040402021981 */ /* 0x000ea8000c1e1900 */
[----:B------:R-:W2:Y:S01]  /*0830*/  @P1 LDG.E R12, desc[UR4][R12.64] ;  /* 0x000000040c0c1981 */ /* 0x000ea2000c1e1900 */
[----:B0-----:R-:W-:-:S03]  /*0840*/  @!P0 IMAD.WIDE R6, R21, 0x4, R6 ;  /* 0x0000000415068825 */ /* 0x001fc600078e0206 */
[----:B------:R-:W3:Y:S04]  /*0850*/  @!P0 LDG.E R5, desc[UR4][R4.64] ;  /* 0x0000000404058981 */ /* 0x000ee8000c1e1900 */
[----:B------:R-:W3:Y:S01]  /*0860*/  @!P0 LDG.E R6, desc[UR4][R6.64] ;  /* 0x0000000406068981 */ /* 0x000ee2000c1e1900 */
[----:B----4-:R-:W-:-:S04]  /*0870*/  @P1 IMAD R11, R11, R14, R24 ;  /* 0x0000000e0b0b1224 */ /* 0x010fc800078e0218 */
[----:B--2---:R-:W-:-:S04]  /*0880*/  @P1 IMAD R24, R2, R12, R11 ;  /* 0x0000000c02181224 */ /* 0x004fc800078e020b */
[----:B---3--:R-:W-:-:S07]  /*0890*/  @!P0 IMAD R24, R5, R6, R24 ;  /* 0x0000000605188224 */ /* 0x008fce00078e0218 */
.L_x_0:
[----:B------:R-:W0:Y:S01]  /*08a0*/  LDC.64 R2, c[0x0][0x390] ;  /* 0x0000e400ff027b82 */ /* 0x000e220000000a00 */
[----:B------:R-:W-:-:S04]  /*08b0*/  IMAD R17, R16, R17, R0 ;  /* 0x0000001110117224 */ /* 0x000fc800078e0200 */
[----:B0-----:R-:W-:-:S05]  /*08c0*/  IMAD.WIDE R2, R17, 0x4, R2 ;  /* 0x0000000411027825 */ /* 0x001fca00078e0202 */
[----:B------:R-:W-:Y:S01]  /*08d0*/  STG.E desc[UR4][R2.64], R24 ;  /* 0x0000001802007986 */ /* 0x000fe2000c101904 */
[----:B------:R-:W-:Y:S05]  /*08e0*/  EXIT ;  /* 0x000000000000794d */ /* 0x000fea0003800000 */
.L_x_4:
[----:B------:R-:W-:-:S00]  /*08f0*/  BRA `(.L_x_4) ;  /* 0xfffffffc00fc7947 */ /* 0x000fc0000383ffff */
[----:B------:R-:W-:-:S00]  /*0900*/  NOP ;  /* 0x0000000000007918 */ /* 0x000fc00000000000 */
[----:B------:R-:W-:-:S00]  /*0910*/  NOP ;  /* 0x0000000000007918 */ /* 0x000fc00000000000 */
[----:B------:R-:W-:-:S00]  /*0920*/  NOP ;  /* 0x0000000000007918 */ /* 0x000fc00000000000 */
[----:B------:R-:W-:-:S00]  /*0930*/  NOP ;  /* 0x0000000000007918 */ /* 0x000fc00000000000 */
[----:B------:R-:W-:-:S00]  /*0940*/  NOP ;  /* 0x0000000000007918 */ /* 0x000fc00000000000 */
[----:B------:R-:W-:-:S00]  /*0950*/  NOP ;  /* 0x0000000000007918 */ /* 0x000fc00000000000 */
[----:B------:R-:W-:-:S00]  /*0960*/  NOP ;  /* 0x0000000000007918 */ /* 0x000fc00000000000 */
[----:B------:R-:W-:-:S00]  /*0970*/  NOP ;  /* 0x0000000000007918 */ /* 0x000fc00000000000 */
.L_x_6:


//--------------------- .text._Z9vectorAddPiS_S_i --------------------------
	.section	.text._Z9vectorAddPiS_S_i,"ax",@progbits
	.align	128
        .global         _Z9vectorAddPiS_S_i
        .type           _Z9vectorAddPiS_S_i,@function
        .size           _Z9vectorAddPiS_S_i,(.L_x_7 - _Z9vectorAddPiS_S_i)
        .other          _Z9vectorAddPiS_S_i,@"STO_CUDA_ENTRY STV_DEFAULT"
_Z9vectorAddPiS_S_i:
.text._Z9vectorAddPiS_S_i:
[----:B------:R-:W-:Y:S01]  /*0000*/  LDC R1, c[0x0][0x37c] ;  /* 0x0000df00ff017b82 */ /* 0x000fe20000000800 */
[----:B------:R-:W0:Y:S07]  /*0010*/  S2R R0, SR_TID.X ;  /* 0x0000000000007919 */ /* 0x000e2e0000002100 */
[----:B------:R-:W0:Y:S01]  /*0020*/  S2UR UR4, SR_CTAID.X ;  /* 0x00000000000479c3 */ /* 0x000e220000002500 */
[----:B------:R-:W1:Y:S07]  /*0030*/  LDCU UR5, c[0x0][0x398] ;  /* 0x00007300ff0577ac */ /* 0x000e6e0008000800 */
[----:B------:R-:W0:Y:S02]  /*0040*/  LDC R9, c[0x0][0x360] ;  /* 0x0000d800ff097b82 */ /* 0x000e240000000800 */
[----:B0-----:R-:W-:-:S05]  /*0050*/  IMAD R9, R9, UR4, R0 ;  /* 0x0000000409097c24 */ /* 0x001fca000f8e0200 */
[----:B-1----:R-:W-:-:S13]  /*0060*/  ISETP.GE.AND P0, PT, R9, UR5, PT ;  /* 0x0000000509007c0c */ /* 0x002fda000bf06270 */
[----:B------:R-:W-:Y:S05]  /*0070*/  @P0 EXIT ;  /* 0x000000000000094d */ /* 0x000fea0003800000 */
[----:B------:R-:W0:Y:S01]  /*0080*/  LDC.64 R2, c[0x0][0x380] ;  /* 0x0000e000ff027b82 */ /* 0x000e220000000a00 */
[----:B------:R-:W1:Y:S07]  /*0090*/  LDCU.64 UR4, c[0x0][0x358] ;  /* 0x00006b00ff0477ac */ /* 0x000e6e0008000a00 */
[----:B------:R-:W2:Y:S08]  /*00a0*/  LDC.64 R4, c[0x0][0x388] ;  /* 0x0000e200ff047b82 */ /* 0x000eb00000000a00 */
[----:B------:R-:W3:Y:S01]  /*00b0*/  LDC.64 R6, c[0x0][0x390] ;  /* 0x0000e400ff067b82 */ /* 0x000ee20000000a00 */
[----:B0-----:R-:W-:-:S06]  /*00c0*/  IMAD.WIDE R2, R9, 0x4, R2 ;  /* 0x0000000409027825 */ /* 0x001fcc00078e0202 */
[----:B-1----:R-:W4:Y:S01]  /*00d0*/  LDG.E R2, desc[UR4][R2.64] ;  /* 0x0000000402027981 */ /* 0x002f22000c1e1900 */
[----:B--2---:R-:W-:-:S06]  /*00e0*/  IMAD.WIDE R4, R9, 0x4, R4 ;  /* 0x0000000409047825 */ /* 0x004fcc00078e0204 */
[----:B------:R-:W4:Y:S01]  /*00f0*/  LDG.E R5, desc[UR4][R4.64] ;  /* 0x0000000404057981 */ /* 0x000f22000c1e1900 */
[----:B---3--:R-:W-:Y:S01]  /*0100*/  IMAD.WIDE R6, R9, 0x4, R6 ;  /* 0x0000000409067825 */ /* 0x008fe200078e0206 */
[----:B----4-:R-:W-:-:S05]  /*0110*/  IADD3 R9, PT, PT, R2, R5, RZ ;  /* 0x0000000502097210 */ /* 0x010fca0007ffe0ff */
[----:B------:R-:W-:Y:S01]  /*0120*/  STG.E desc[UR4][R6.64], R9 ;  /* 0x0000000906007986 */ /* 0x000fe2000c101904 */
[----:B------:R-:W-:Y:S05]  /*0130*/  EXIT ;  /* 0x000000000000794d */ /* 0x000fea0003800000 */
.L_x_5:
        /* <DEDUP_REMOVED lines=12> */
.L_x_7:


//--------------------- .nv.shared.reserved.0     --------------------------
	.section	.nv.shared.reserved.0,"aw",@nobits
	.weak		__nv_reservedSMEM_offset_0_alias
	.size		__nv_reservedSMEM_offset_0_alias, 0, 64
	.other		__nv_reservedSMEM_offset_0_alias,@"STO_CUDA_RESERVED_SHARED STV_DEFAULT"
__nv_reservedSMEM_offset_0_alias:
	.zero		0
	.zero		64


//--------------------- .nv.constant0._Z14matrixMultiplyPiS_S_iii --------------------------
	.section	.nv.constant0._Z14matrixMultiplyPiS_S_iii,"a",@progbits
	.sectionflags	@""
	.align	4
.nv.constant0._Z14matrixMultiplyPiS_S_iii:
	.zero		932


//--------------------- .nv.constant0._Z9vectorAddPiS_S_i --------------------------
	.section	.nv.constant0._Z9vectorAddPiS_S_i,"a",@progbits
	.sectionflags	@""
	.align	4
.nv.constant0._Z9vectorAddPiS_S_i:
	.zero		924


//--------------------- SYMBOLS --------------------------

	.type		.nv.reservedSmem.offset0,@object
	.size		.nv.reservedSmem.offset0,0x4
